//
// Generated by NVIDIA NVVM Compiler
//
// Compiler Build ID: CL-36424714
// Cuda compilation tools, release 13.0, V13.0.88
// Based on NVVM 20.0.0
//

.version 9.0
.target sm_100
.address_size 64

	// .globl	_Z13makeSumKernelPKhmPy
// _ZZ13makeSumKernelPKhmPyE4lsum has been demoted

.visible .entry _Z13makeSumKernelPKhmPy(
	.param .u64 .ptr .align 1 _Z13makeSumKernelPKhmPy_param_0,
	.param .u64 _Z13makeSumKernelPKhmPy_param_1,
	.param .u64 .ptr .align 1 _Z13makeSumKernelPKhmPy_param_2
)
{
	.reg .pred 	%p<5>;
	.reg .b32 	%r<7>;
	.reg .b64 	%rd<24>;
	// demoted variable
	.shared .align 8 .u64 _ZZ13makeSumKernelPKhmPyE4lsum;
	ld.param.u64 	%rd9, [_Z13makeSumKernelPKhmPy_param_0];
	ld.param.u64 	%rd10, [_Z13makeSumKernelPKhmPy_param_1];
	ld.param.u64 	%rd11, [_Z13makeSumKernelPKhmPy_param_2];
	mov.u32 	%r1, %tid.x;
	setp.ne.s32 	%p1, %r1, 0;
	@%p1 bra 	$L__BB0_2;
	mov.b64 	%rd12, 0;
	st.shared.u64 	[_ZZ13makeSumKernelPKhmPyE4lsum], %rd12;
$L__BB0_2:
	bar.sync 	0;
	mov.u32 	%r3, %ctaid.x;
	mov.u32 	%r2, %ntid.x;
	mad.lo.s32 	%r4, %r3, %r2, %r1;
	cvt.u64.u32 	%rd22, %r4;
	setp.le.u64 	%p2, %rd10, %rd22;
	mov.b64 	%rd23, 0;
	@%p2 bra 	$L__BB0_5;
	mov.u32 	%r5, %nctaid.x;
	mul.lo.s32 	%r6, %r2, %r5;
	cvt.u64.u32 	%rd2, %r6;
	cvta.to.global.u64 	%rd3, %rd9;
	mov.b64 	%rd23, 0;
$L__BB0_4:
	add.s64 	%rd15, %rd3, %rd22;
	ld.global.u8 	%rd16, [%rd15];
	add.s64 	%rd23, %rd23, %rd16;
	add.s64 	%rd22, %rd22, %rd2;
	setp.lt.u64 	%p3, %rd22, %rd10;
	@%p3 bra 	$L__BB0_4;
$L__BB0_5:
	setp.ne.s32 	%p4, %r1, 0;
	atom.shared.add.u64 	%rd17, [_ZZ13makeSumKernelPKhmPyE4lsum], %rd23;
	bar.sync 	0;
	@%p4 bra 	$L__BB0_7;
	ld.shared.u64 	%rd18, [_ZZ13makeSumKernelPKhmPyE4lsum];
	cvta.to.global.u64 	%rd19, %rd11;
	atom.global.add.u64 	%rd20, [%rd19], %rd18;
$L__BB0_7:
	ret;

}


// ===== COMPILED SASS (sm_100) =====

	.target	sm_100

	.elftype	@"ET_EXEC"


//--------------------- .note.nv.tkinfo           --------------------------
	.section	.note.nv.tkinfo,"",@"SHT_NOTE"
	.sectionflags	@"SHF_NOTE_NV_TKINFO"
	.tkinfo
        /*0018*/ 	.word	0x00000002
        /*0030*/ 	.string	""
        /*0030*/ 	.string	"ptxas"
        /*0030*/ 	.string	"Cuda compilation tools, release 13.0, V13.0.88"
        /*0030*/ 	.string	"Build cuda_13.0.r13.0/compiler.36424714_0"
        /*0030*/ 	.string	"-arch sm_100 -m 64 "



//--------------------- .note.nv.cuinfo           --------------------------
	.section	.note.nv.cuinfo,"",@"SHT_NOTE"
	.sectionflags	@"SHF_NOTE_NV_CUINFO"
        /*0018*/ 	.short	0x0002
        /*001a*/ 	.short	0x0064
        /*001c*/ 	.short	0x0082
	.zero		2


//--------------------- .nv.info                  --------------------------
	.section	.nv.info,"",@"SHT_CUDA_INFO"
	.align	4


	//----- nvinfo : EIATTR_REGCOUNT
	.align		4
        /*0000*/ 	.byte	0x04, 0x2f
        /*0002*/ 	.short	(.L_1 - .L_0)
	.align		4
.L_0:
        /*0004*/ 	.word	index@(_Z13makeSumKernelPKhmPy)
        /*0008*/ 	.word	0x0000000e


	//----- nvinfo : EIATTR_FRAME_SIZE
	.align		4
.L_1:
        /*000c*/ 	.byte	0x04, 0x11
        /*000e*/ 	.short	(.L_3 - .L_2)
	.align		4
.L_2:
        /*0010*/ 	.word	index@(_Z13makeSumKernelPKhmPy)
        /*0014*/ 	.word	0x00000000


	//----- nvinfo : EIATTR_MIN_STACK_SIZE
	.align		4
.L_3:
        /*0018*/ 	.byte	0x04, 0x12
        /*001a*/ 	.short	(.L_5 - .L_4)
	.align		4
.L_4:
        /*001c*/ 	.word	index@(_Z13makeSumKernelPKhmPy)
        /*0020*/ 	.word	0x00000000
.L_5:


//--------------------- .nv.compat                --------------------------
	.section	.nv.compat,"",@"SHT_CUDA_COMPAT_INFO"
	.align	4
        /*0000*/ 	.byte	0x02, 0x09, 0x00, 0x00, 0x02, 0x02, 0x01, 0x00, 0x02, 0x05, 0x05, 0x00, 0x03, 0x07, 0x01, 0x01
        /*0010*/ 	.byte	0x02, 0x03, 0x00, 0x00, 0x02, 0x06, 0x01, 0x00, 0x04, 0x0b, 0x08, 0x00, 0x09, 0x00, 0x00, 0x00
        /*0020*/ 	.byte	0x00, 0x00, 0x00, 0x00


//--------------------- .nv.info._Z13makeSumKernelPKhmPy --------------------------
	.section	.nv.info._Z13makeSumKernelPKhmPy,"",@"SHT_CUDA_INFO"
	.sectionflags	@""
	.align	4


	//----- nvinfo : EIATTR_CUDA_API_VERSION
	.align		4
        /*0000*/ 	.byte	0x04, 0x37
        /*0002*/ 	.short	(.L_7 - .L_6)
.L_6:
        /*0004*/ 	.word	0x00000082


	//----- nvinfo : EIATTR_KPARAM_INFO
	.align		4
.L_7:
        /*0008*/ 	.byte	0x04, 0x17
        /*000a*/ 	.short	(.L_9 - .L_8)
.L_8:
        /*000c*/ 	.word	0x00000000
        /*0010*/ 	.short	0x0002
        /*0012*/ 	.short	0x0010
        /*0014*/ 	.byte	0x00, 0xf5, 0x21, 0x00


	//----- nvinfo : EIATTR_KPARAM_INFO
	.align		4
.L_9:
        /*0018*/ 	.byte	0x04, 0x17
        /*001a*/ 	.short	(.L_11 - .L_10)
.L_10:
        /*001c*/ 	.word	0x00000000
        /*0020*/ 	.short	0x0001
        /*0022*/ 	.short	0x0008
        /*0024*/ 	.byte	0x00, 0xf0, 0x21, 0x00


	//----- nvinfo : EIATTR_KPARAM_INFO
	.align		4
.L_11:
        /*0028*/ 	.byte	0x04, 0x17
        /*002a*/ 	.short	(.L_13 - .L_12)
.L_12:
        /*002c*/ 	.word	0x00000000
        /*0030*/ 	.short	0x0000
        /*0032*/ 	.short	0x0000
        /*0034*/ 	.byte	0x00, 0xf5, 0x21, 0x00


	//----- nvinfo : EIATTR_SPARSE_MMA_MASK
	.align		4
.L_13:
        /*0038*/ 	.byte	0x03, 0x50
        /*003a*/ 	.short	0x0000


	//----- nvinfo : EIATTR_MAXREG_COUNT
	.align		4
        /*003c*/ 	.byte	0x03, 0x1b
        /*003e*/ 	.short	0x00ff


	//----- nvinfo : EIATTR_NUM_BARRIERS
	.align		4
        /*0040*/ 	.byte	0x02, 0x4c
        /*0042*/ 	.byte	0x01
	.zero		1


	//----- nvinfo : EIATTR_MERCURY_ISA_VERSION
	.align		4
        /*0044*/ 	.byte	0x03, 0x5f
        /*0046*/ 	.short	0x0101


	//----- nvinfo : EIATTR_VRC_CTA_INIT_COUNT
	.align		4
        /*0048*/ 	.byte	0x02, 0x4a
	.zero		1
	.zero		1


	//----- nvinfo : EIATTR_EXIT_INSTR_OFFSETS
	.align		4
        /*004c*/ 	.byte	0x04, 0x1c
        /*004e*/ 	.short	(.L_15 - .L_14)


	//   ....[0]....
.L_14:
        /*0050*/ 	.word	0x00000310


	//   ....[1]....
        /*0054*/ 	.word	0x00000350


	//----- nvinfo : EIATTR_CRS_STACK_SIZE
	.align		4
.L_15:
        /*0058*/ 	.byte	0x04, 0x1e
        /*005a*/ 	.short	(.L_17 - .L_16)
.L_16:
        /*005c*/ 	.word	0x00000000


	//----- nvinfo : EIATTR_CBANK_PARAM_SIZE
	.align		4
.L_17:
        /*0060*/ 	.byte	0x03, 0x19
        /*0062*/ 	.short	0x0018


	//----- nvinfo : EIATTR_PARAM_CBANK
	.align		4
        /*0064*/ 	.byte	0x04, 0x0a
        /*0066*/ 	.short	(.L_19 - .L_18)
	.align		4
.L_18:
        /*0068*/ 	.word	index@(.nv.constant0._Z13makeSumKernelPKhmPy)
        /*006c*/ 	.short	0x0380
        /*006e*/ 	.short	0x0018


	//----- nvinfo : EIATTR_SW_WAR
	.align		4
.L_19:
        /*0070*/ 	.byte	0x04, 0x36
        /*0072*/ 	.short	(.L_21 - .L_20)
.L_20:
        /*0074*/ 	.word	0x00000008
.L_21:


//--------------------- .nv.callgraph             --------------------------
	.section	.nv.callgraph,"",@"SHT_CUDA_CALLGRAPH"
	.align	4
	.sectionentsize	8
	.align		4
        /*0000*/ 	.word	0x00000000
	.align		4
        /*0004*/ 	.word	0xffffffff
	.align		4
        /*0008*/ 	.word	0x00000000
	.align		4
        /*000c*/ 	.word	0xfffffffe
	.align		4
        /*0010*/ 	.word	0x00000000
	.align		4
        /*0014*/ 	.word	0xfffffffd
	.align		4
        /*0018*/ 	.word	0x00000000
	.align		4
        /*001c*/ 	.word	0xfffffffc


//--------------------- .text._Z13makeSumKernelPKhmPy --------------------------
	.section	.text._Z13makeSumKernelPKhmPy,"ax",@progbits
	.align	128
        .global         _Z13makeSumKernelPKhmPy
        .type           _Z13makeSumKernelPKhmPy,@function
        .size           _Z13makeSumKernelPKhmPy,(.L_x_6 - _Z13makeSumKernelPKhmPy)
        .other          _Z13makeSumKernelPKhmPy,@"STO_CUDA_ENTRY STV_DEFAULT"
_Z13makeSumKernelPKhmPy:
.text._Z13makeSumKernelPKhmPy:
[----:B------:R-:W-:Y:S01]  /*0000*/  LDC R1, c[0x0][0x37c] ;  /* 0x0000df00ff017b82 */ /* 0x000fe20000000800 */
[----:B------:R-:W0:Y:S07]  /*0010*/  S2R R2, SR_TID.X ;  /* 0x0000000000027919 */ /* 0x000e2e0000002100 */
[----:B------:R-:W1:Y:S01]  /*0020*/  S2UR UR4, SR_CTAID.X ;  /* 0x00000000000479c3 */ /* 0x000e620000002500 */
[----:B------:R-:W2:Y:S01]  /*0030*/  LDCU.64 UR8, c[0x0][0x388] ;  /* 0x00007100ff0877ac */ /* 0x000ea20008000a00 */
[----:B------:R-:W-:Y:S01]  /*0040*/  BSSY.RECONVERGENT B0, `(.L_x_0) ;  /* 0x0000020000007945 */ /* 0x000fe20003800200 */
[----:B------:R-:W-:Y:S01]  /*0050*/  IMAD.MOV.U32 R9, RZ, RZ, RZ ;  /* 0x000000ffff097224 */ /* 0x000fe200078e00ff */
[----:B------:R-:W3:Y:S01]  /*0060*/  LDCU.64 UR6, c[0x0][0x358] ;  /* 0x00006b00ff0677ac */ /* 0x000ee20008000a00 */
[----:B------:R-:W-:-:S03]  /*0070*/  IMAD.MOV.U32 R11, RZ, RZ, RZ ;  /* 0x000000ffff0b7224 */ /* 0x000fc600078e00ff */
[----:B------:R-:W1:Y:S01]  /*0080*/  LDC R5, c[0x0][0x360] ;  /* 0x0000d800ff057b82 */ /* 0x000e620000000800 */
[----:B------:R-:W4:Y:S01]  /*0090*/  LDCU.64 UR10, c[0x0][0x380] ;  /* 0x00007000ff0a77ac */ /* 0x000f220008000a00 */
[----:B0-----:R-:W-:Y:S01]  /*00a0*/  ISETP.NE.AND P1, PT, R2, RZ, PT ;  /* 0x000000ff0200720c */ /* 0x001fe20003f25270 */
[----:B-1----:R-:W-:-:S05]  /*00b0*/  IMAD R2, R5, UR4, R2 ;  /* 0x0000000405027c24 */ /* 0x002fca000f8e0202 */
[----:B--2---:R-:W-:-:S04]  /*00c0*/  ISETP.GE.U32.AND P0, PT, R2, UR8, PT ;  /* 0x0000000802007c0c */ /* 0x004fc8000bf06070 */
[----:B------:R-:W-:-:S03]  /*00d0*/  ISETP.GE.U32.AND.EX P0, PT, RZ, UR9, PT, P0 ;  /* 0x00000009ff007c0c */ /* 0x000fc6000bf06100 */
[----:B------:R-:W0:Y:S01]  /*00e0*/  @!P1 S2R R3, SR_CgaCtaId ;  /* 0x0000000000039919 */ /* 0x000e220000008800 */
[----:B------:R-:W-:-:S04]  /*00f0*/  @!P1 MOV R0, 0x400 ;  /* 0x0000040000009802 */ /* 0x000fc80000000f00 */
[----:B0-----:R-:W-:-:S05]  /*0100*/  @!P1 LEA R0, R3, R0, 0x18 ;  /* 0x0000000003009211 */ /* 0x001fca00078ec0ff */
[----:B------:R0:W-:Y:S01]  /*0110*/  @!P1 STS.64 [R0], RZ ;  /* 0x000000ff00009388 */ /* 0x0001e20000000a00 */
[----:B------:R-:W-:Y:S06]  /*0120*/  BAR.SYNC.DEFER_BLOCKING 0x0 ;  /* 0x0000000000007b1d */ /* 0x000fec0000010000 */
[----:B---34-:R-:W-:Y:S05]  /*0130*/  @P0 BRA `(.L_x_1) ;  /* 0x0000000000400947 */ /* 0x018fea0003800000 */
[----:B------:R-:W0:Y:S01]  /*0140*/  LDCU UR4, c[0x0][0x370] ;  /* 0x00006e00ff0477ac */ /* 0x000e220008000800 */
[----:B------:R-:W-:Y:S02]  /*0150*/  IMAD.MOV.U32 R7, RZ, RZ, R2 ;  /* 0x000000ffff077224 */ /* 0x000fe400078e0002 */
[----:B------:R-:W-:Y:S02]  /*0160*/  IMAD.MOV.U32 R4, RZ, RZ, RZ ;  /* 0x000000ffff047224 */ /* 0x000fe400078e00ff */
[----:B------:R-:W-:Y:S02]  /*0170*/  IMAD.MOV.U32 R9, RZ, RZ, RZ ;  /* 0x000000ffff097224 */ /* 0x000fe400078e00ff */
[----:B------:R-:W-:Y:S02]  /*0180*/  IMAD.MOV.U32 R11, RZ, RZ, RZ ;  /* 0x000000ffff0b7224 */ /* 0x000fe400078e00ff */
[----:B0-----:R-:W-:-:S07]  /*0190*/  IMAD R0, R5, UR4, RZ ;  /* 0x0000000405007c24 */ /* 0x001fce000f8e02ff */
.L_x_2:
[----:B------:R-:W-:-:S04]  /*01a0*/  IADD3 R2, P0, PT, R7, UR10, RZ ;  /* 0x0000000a07027c10 */ /* 0x000fc8000ff1e0ff */
[----:B------:R-:W-:-:S05]  /*01b0*/  IADD3.X R3, PT, PT, R4, UR11, RZ, P0, !PT ;  /* 0x0000000b04037c10 */ /* 0x000fca00087fe4ff */
[----:B------:R-:W2:Y:S01]  /*01c0*/  LDG.E.U8 R2, desc[UR6][R2.64] ;  /* 0x0000000602027981 */ /* 0x000ea2000c1e1100 */
[----:B------:R-:W-:-:S04]  /*01d0*/  IADD3 R7, P2, PT, R0, R7, RZ ;  /* 0x0000000700077210 */ /* 0x000fc80007f5e0ff */
[----:B------:R-:W-:Y:S01]  /*01e0*/  ISETP.GE.U32.AND P0, PT, R7, UR8, PT ;  /* 0x0000000807007c0c */ /* 0x000fe2000bf06070 */
[----:B------:R-:W-:-:S05]  /*01f0*/  IMAD.X R4, RZ, RZ, R4, P2 ;  /* 0x000000ffff047224 */ /* 0x000fca00010e0604 */
[----:B------:R-:W-:Y:S02]  /*0200*/  ISETP.GE.U32.AND.EX P0, PT, R4, UR9, PT, P0 ;  /* 0x0000000904007c0c */ /* 0x000fe4000bf06100 */
[----:B--2---:R-:W-:-:S05]  /*0210*/  IADD3 R9, P2, PT, R2, R9, RZ ;  /* 0x0000000902097210 */ /* 0x004fca0007f5e0ff */
[----:B------:R-:W-:-:S06]  /*0220*/  IMAD.X R11, RZ, RZ, R11, P2 ;  /* 0x000000ffff0b7224 */ /* 0x000fcc00010e060b */
[----:B------:R-:W-:Y:S05]  /*0230*/  @!P0 BRA `(.L_x_2) ;  /* 0xfffffffc00d88947 */ /* 0x000fea000383ffff */
.L_x_1:
[----:B------:R-:W-:Y:S05]  /*0240*/  BSYNC.RECONVERGENT B0 ;  /* 0x0000000000007941 */ /* 0x000fea0003800200 */
.L_x_0:
[----:B------:R-:W1:Y:S01]  /*0250*/  S2UR UR5, SR_CgaCtaId ;  /* 0x00000000000579c3 */ /* 0x000e620000008800 */
[----:B------:R-:W-:Y:S01]  /*0260*/  BSSY.RECONVERGENT B0, `(.L_x_3) ;  /* 0x0000009000007945 */ /* 0x000fe20003800200 */
[----:B------:R-:W-:Y:S02]  /*0270*/  UMOV UR4, 0x400 ;  /* 0x0000040000047882 */ /* 0x000fe40000000000 */
[----:B-1----:R-:W-:-:S12]  /*0280*/  ULEA UR4, UR5, UR4, 0x18 ;  /* 0x0000000405047291 */ /* 0x002fd8000f8ec0ff */
.L_x_4:
[----:B------:R-:W1:Y:S01]  /*0290*/  LDS.64 R4, [UR4] ;  /* 0x00000004ff047984 */ /* 0x000e620008000a00 */
[----:B------:R-:W-:Y:S01]  /*02a0*/  IMAD.U32 R3, RZ, RZ, UR4 ;  /* 0x00000004ff037e24 */ /* 0x000fe2000f8e00ff */
[----:B-1----:R-:W-:-:S05]  /*02b0*/  IADD3 R6, P0, PT, R4, R9, RZ ;  /* 0x0000000904067210 */ /* 0x002fca0007f1e0ff */
[----:B------:R-:W-:-:S07]  /*02c0*/  IMAD.X R7, R5, 0x1, R11, P0 ;  /* 0x0000000105077824 */ /* 0x000fce00000e060b */
[----:B------:R-:W1:Y:S02]  /*02d0*/  ATOMS.CAST.SPIN.64 P0, [R3], R4, R6 ;  /* 0x000000040300758d */ /* 0x000e640001800406 */
[----:B-1----:R-:W-:Y:S05]  /*02e0*/  @!P0 BRA `(.L_x_4) ;  /* 0xfffffffc00e88947 */ /* 0x002fea000383ffff */
[----:B------:R-:W-:Y:S05]  /*02f0*/  BSYNC.RECONVERGENT B0 ;  /* 0x0000000000007941 */ /* 0x000fea0003800200 */
.L_x_3:
[----:B------:R-:W-:Y:S06]  /*0300*/  BAR.SYNC.DEFER_BLOCKING 0x0 ;  /* 0x0000000000007b1d */ /* 0x000fec0000010000 */
[----:B------:R-:W-:Y:S05]  /*0310*/  @P1 EXIT ;  /* 0x000000000000194d */ /* 0x000fea0003800000 */
[----:B------:R-:W1:Y:S01]  /*0320*/  LDS.64 R2, [UR4] ;  /* 0x00000004ff027984 */ /* 0x000e620008000a00 */
[----:B------:R-:W1:Y:S03]  /*0330*/  LDC.64 R4, c[0x0][0x390] ;  /* 0x0000e400ff047b82 */ /* 0x000e660000000a00 */
[----:B-1----:R-:W-:Y:S01]  /*0340*/  REDG.E.ADD.64.STRONG.GPU desc[UR6][R4.64], R2 ;  /* 0x000000020400798e */ /* 0x002fe2000c12e506 */
[----:B------:R-:W-:Y:S05]  /*0350*/  EXIT ;  /* 0x000000000000794d */ /* 0x000fea0003800000 */
.L_x_5:
[----:B------:R-:W-:-:S00]  /*0360*/  BRA `(.L_x_5) ;  /* 0xfffffffc00fc7947 */ /* 0x000fc0000383ffff */
[----:B------:R-:W-:-:S00]  /*0370*/  NOP ;  /* 0x0000000000007918 */ /* 0x000fc00000000000 */
        /* <DEDUP_REMOVED lines=8> */
.L_x_6:


//--------------------- .nv.shared._Z13makeSumKernelPKhmPy --------------------------
	.section	.nv.shared._Z13makeSumKernelPKhmPy,"aw",@nobits
	.sectionflags	@""
	.align	8
.nv.shared._Z13makeSumKernelPKhmPy:
	.zero		1032


//--------------------- .nv.shared.reserved.0     --------------------------
	.section	.nv.shared.reserved.0,"aw",@nobits
	.weak		__nv_reservedSMEM_offset_0_alias
	.size		__nv_reservedSMEM_offset_0_alias, 0, 64
	.other		__nv_reservedSMEM_offset_0_alias,@"STO_CUDA_RESERVED_SHARED STV_DEFAULT"
__nv_reservedSMEM_offset_0_alias:
	.zero		0
	.zero		64


//--------------------- .nv.constant0._Z13makeSumKernelPKhmPy --------------------------
	.section	.nv.constant0._Z13makeSumKernelPKhmPy,"a",@progbits
	.sectionflags	@""
	.align	4
.nv.constant0._Z13makeSumKernelPKhmPy:
	.zero		920


//--------------------- SYMBOLS --------------------------

	.type		.nv.reservedSmem.offset0,@object
	.size		.nv.reservedSmem.offset0,0x4
	.type		.nv.reservedSmem.cap,@object
	.size		.nv.reservedSmem.cap,0x4
